	.headerflags	@"EF_CUDA_TEXMODE_UNIFIED EF_CUDA_64BIT_ADDRESS EF_CUDA_ACCELERATORS EF_CUDA_SM90 EF_CUDA_VIRTUAL_SM(EF_CUDA_SM90)"
	.elftype	@"ET_EXEC"


//--------------------- .nv.info                  --------------------------
	.section	.nv.info,"",@"SHT_CUDA_INFO"
	.align	4


	//----- nvinfo : EIATTR_REGCOUNT
	.align		4
        /*0000*/ 	.byte	0x04, 0x2f
        /*0002*/ 	.short	(.L_3 - .L_2)
	.align		4
.L_2:
        /*0004*/ 	.word	index@(triton_poi_fused__native_batch_norm_legit_no_training_leaky_relu_6)
        /*0008*/ 	.word	0x00000016


	//----- nvinfo : EIATTR_MIN_STACK_SIZE
	.align		4
.L_3:
        /*000c*/ 	.byte	0x04, 0x12
        /*000e*/ 	.short	(.L_5 - .L_4)
	.align		4
.L_4:
        /*0010*/ 	.word	index@(triton_poi_fused__native_batch_norm_legit_no_training_leaky_relu_6)
        /*0014*/ 	.word	0x00000000


	//----- nvinfo : EIATTR_FRAME_SIZE
	.align		4
.L_5:
        /*0018*/ 	.byte	0x04, 0x11
        /*001a*/ 	.short	(.L_7 - .L_6)
	.align		4
.L_6:
        /*001c*/ 	.word	index@(triton_poi_fused__native_batch_norm_legit_no_training_leaky_relu_6)
        /*0020*/ 	.word	0x00000000


	//----- nvinfo : EIATTR_MIN_STACK_SIZE
	.align		4
.L_7:
        /*0024*/ 	.byte	0x04, 0x12
        /*0026*/ 	.short	(.L_9 - .L_8)
	.align		4
.L_8:
        /*0028*/ 	.word	index@(triton_poi_fused__native_batch_norm_legit_no_training_leaky_relu_6)
        /*002c*/ 	.word	0x00000000
.L_9:


//--------------------- .nv.info.triton_poi_fused__native_batch_norm_legit_no_training_leaky_relu_6 --------------------------
	.section	.nv.info.triton_poi_fused__native_batch_norm_legit_no_training_leaky_relu_6,"",@"SHT_CUDA_INFO"
	.sectionflags	@""
	.align	4


	//----- nvinfo : EIATTR_CUDA_API_VERSION
	.align		4
        /*0000*/ 	.byte	0x04, 0x37
        /*0002*/ 	.short	(.L_11 - .L_10)
.L_10:
        /*0004*/ 	.word	0x0000007c


	//----- nvinfo : EIATTR_KPARAM_INFO
	.align		4
.L_11:
        /*0008*/ 	.byte	0x04, 0x17
        /*000a*/ 	.short	(.L_13 - .L_12)
.L_12:
        /*000c*/ 	.word	0x00000000
        /*0010*/ 	.short	0x0006
        /*0012*/ 	.short	0x0030
        /*0014*/ 	.byte	0x00, 0xf0, 0x11, 0x00


	//----- nvinfo : EIATTR_KPARAM_INFO
	.align		4
.L_13:
        /*0018*/ 	.byte	0x04, 0x17
        /*001a*/ 	.short	(.L_15 - .L_14)
.L_14:
        /*001c*/ 	.word	0x00000000
        /*0020*/ 	.short	0x0005
        /*0022*/ 	.short	0x0028
        /*0024*/ 	.byte	0x00, 0xf4, 0x21, 0x00


	//----- nvinfo : EIATTR_KPARAM_INFO
	.align		4
.L_15:
        /*0028*/ 	.byte	0x04, 0x17
        /*002a*/ 	.short	(.L_17 - .L_16)
.L_16:
        /*002c*/ 	.word	0x00000000
        /*0030*/ 	.short	0x0004
        /*0032*/ 	.short	0x0020
        /*0034*/ 	.byte	0x00, 0xf4, 0x21, 0x00


	//----- nvinfo : EIATTR_KPARAM_INFO
	.align		4
.L_17:
        /*0038*/ 	.byte	0x04, 0x17
        /*003a*/ 	.short	(.L_19 - .L_18)
.L_18:
        /*003c*/ 	.word	0x00000000
        /*0040*/ 	.short	0x0003
        /*0042*/ 	.short	0x0018
        /*0044*/ 	.byte	0x00, 0xf4, 0x21, 0x00


	//----- nvinfo : EIATTR_KPARAM_INFO
	.align		4
.L_19:
        /*0048*/ 	.byte	0x04, 0x17
        /*004a*/ 	.short	(.L_21 - .L_20)
.L_20:
        /*004c*/ 	.word	0x00000000
        /*0050*/ 	.short	0x0002
        /*0052*/ 	.short	0x0010
        /*0054*/ 	.byte	0x00, 0xf4, 0x21, 0x00


	//----- nvinfo : EIATTR_KPARAM_INFO
	.align		4
.L_21:
        /*0058*/ 	.byte	0x04, 0x17
        /*005a*/ 	.short	(.L_23 - .L_22)
.L_22:
        /*005c*/ 	.word	0x00000000
        /*0060*/ 	.short	0x0001
        /*0062*/ 	.short	0x0008
        /*0064*/ 	.byte	0x00, 0xf4, 0x21, 0x00


	//----- nvinfo : EIATTR_KPARAM_INFO
	.align		4
.L_23:
        /*0068*/ 	.byte	0x04, 0x17
        /*006a*/ 	.short	(.L_25 - .L_24)
.L_24:
        /*006c*/ 	.word	0x00000000
        /*0070*/ 	.short	0x0000
        /*0072*/ 	.short	0x0000
        /*0074*/ 	.byte	0x00, 0xf4, 0x21, 0x00


	//----- nvinfo : EIATTR_SPARSE_MMA_MASK
	.align		4
.L_25:
        /*0078*/ 	.byte	0x03, 0x50
        /*007a*/ 	.short	0x0000


	//----- nvinfo : EIATTR_MAXREG_COUNT
	.align		4
        /*007c*/ 	.byte	0x03, 0x1b
        /*007e*/ 	.short	0x00ff


	//----- nvinfo : EIATTR_EXIT_INSTR_OFFSETS
	.align		4
        /*0080*/ 	.byte	0x04, 0x1c
        /*0082*/ 	.short	(.L_27 - .L_26)


	//   ....[0]....
.L_26:
        /*0084*/ 	.word	0x00000420


	//   ....[1]....
        /*0088*/ 	.word	0x00000440


	//----- nvinfo : EIATTR_REQNTID
	.align		4
.L_27:
        /*008c*/ 	.byte	0x04, 0x10
        /*008e*/ 	.short	(.L_29 - .L_28)
.L_28:
        /*0090*/ 	.word	0x00000080
        /*0094*/ 	.word	0x00000001
        /*0098*/ 	.word	0x00000001


	//----- nvinfo : EIATTR_CBANK_PARAM_SIZE
	.align		4
.L_29:
        /*009c*/ 	.byte	0x03, 0x19
        /*009e*/ 	.short	0x0034


	//----- nvinfo : EIATTR_PARAM_CBANK
	.align		4
        /*00a0*/ 	.byte	0x04, 0x0a
        /*00a2*/ 	.short	(.L_31 - .L_30)
	.align		4
.L_30:
        /*00a4*/ 	.word	index@(.nv.constant0.triton_poi_fused__native_batch_norm_legit_no_training_leaky_relu_6)
        /*00a8*/ 	.short	0x0210
        /*00aa*/ 	.short	0x0034


	//----- nvinfo : EIATTR_SW_WAR
	.align		4
.L_31:
        /*00ac*/ 	.byte	0x04, 0x36
        /*00ae*/ 	.short	(.L_33 - .L_32)
.L_32:
        /*00b0*/ 	.word	0x00000008
.L_33:


//--------------------- .nv.callgraph             --------------------------
	.section	.nv.callgraph,"",@"SHT_CUDA_CALLGRAPH"
	.align	4
	.sectionentsize	8
	.align		4
        /*0000*/ 	.word	0x00000000
	.align		4
        /*0004*/ 	.word	0xffffffff
	.align		4
        /*0008*/ 	.word	0x00000000
	.align		4
        /*000c*/ 	.word	0xfffffffe
	.align		4
        /*0010*/ 	.word	0x00000000
	.align		4
        /*0014*/ 	.word	0xfffffffd
	.align		4
        /*0018*/ 	.word	0x00000000
	.align		4
        /*001c*/ 	.word	0xfffffffc


//--------------------- .nv.constant4             --------------------------
	.section	.nv.constant4,"a",@progbits
	.align	8
	.align		8
.nv.constant4:
        /*0000*/ 	.dword	_$_str
	.align		8
        /*0008*/ 	.dword	_$_str_$_2


//--------------------- .text.triton_poi_fused__native_batch_norm_legit_no_training_leaky_relu_6 --------------------------
	.section	.text.triton_poi_fused__native_batch_norm_legit_no_training_leaky_relu_6,"ax",@progbits
	.align	128
        .global         triton_poi_fused__native_batch_norm_legit_no_training_leaky_relu_6
        .type           triton_poi_fused__native_batch_norm_legit_no_training_leaky_relu_6,@function
        .size           triton_poi_fused__native_batch_norm_legit_no_training_leaky_relu_6,(.L_x_1 - triton_poi_fused__native_batch_norm_legit_no_training_leaky_relu_6)
        .other          triton_poi_fused__native_batch_norm_legit_no_training_leaky_relu_6,@"STO_CUDA_ENTRY STV_DEFAULT"
triton_poi_fused__native_batch_norm_legit_no_training_leaky_relu_6:
.text.triton_poi_fused__native_batch_norm_legit_no_training_leaky_relu_6:
[----:B------:R-:W0:Y:S01]  /*0000*/  LDC R1, c[0x0][0x28] ;  /* 0x00000a00ff017b82 */ /* 0x000e220000000800 */
[----:B------:R-:W1:Y:S07]  /*0010*/  S2R R0, SR_TID.X ;  /* 0x0000000000007919 */ /* 0x000e6e0000002100 */
[----:B------:R-:W2:Y:S01]  /*0020*/  LDC.64 R8, c[0x0][0x228] ;  /* 0x00008a00ff087b82 */ /* 0x000ea20000000a00 */
[----:B------:R-:W-:Y:S01]  /*0030*/  ULDC.64 UR4, c[0x0][0x208] ;  /* 0x0000820000047ab9 */ /* 0x000fe20000000a00 */
[----:B------:R-:W3:Y:S06]  /*0040*/  S2R R5, SR_CTAID.X ;  /* 0x0000000000057919 */ /* 0x000eec0000002500 */
[----:B------:R-:W4:Y:S08]  /*0050*/  LDC.64 R12, c[0x0][0x218] ;  /* 0x00008600ff0c7b82 */ /* 0x000f300000000a00 */
[----:B------:R-:W5:Y:S08]  /*0060*/  LDC.64 R14, c[0x0][0x220] ;  /* 0x00008800ff0e7b82 */ /* 0x000f700000000a00 */
[----:B------:R-:W5:Y:S01]  /*0070*/  LDC.64 R16, c[0x0][0x230] ;  /* 0x00008c00ff107b82 */ /* 0x000f620000000a00 */
[----:B-1----:R-:W-:-:S07]  /*0080*/  SHF.L.U32 R0, R0, 0x1, RZ ;  /* 0x0000000100007819 */ /* 0x002fce00000006ff */
[----:B------:R-:W1:Y:S01]  /*0090*/  LDC.64 R18, c[0x0][0x238] ;  /* 0x00008e00ff127b82 */ /* 0x000e620000000a00 */
[----:B---3--:R-:W-:Y:S02]  /*00a0*/  SHF.R.S32.HI R3, RZ, 0x17, R5 ;  /* 0x00000017ff037819 */ /* 0x008fe40000011405 */
[----:B------:R-:W-:Y:S02]  /*00b0*/  LOP3.LUT R0, R0, 0xfe, RZ, 0xc0, !PT ;  /* 0x000000fe00007812 */ /* 0x000fe400078ec0ff */
[----:B------:R-:W-:Y:S02]  /*00c0*/  SGXT R3, R3, 0x1 ;  /* 0x000000010303781a */ /* 0x000fe40000000200 */
[----:B------:R-:W-:-:S04]  /*00d0*/  LEA R0, R5, R0, 0x8 ;  /* 0x0000000005007211 */ /* 0x000fc800078e40ff */
[----:B------:R-:W-:Y:S02]  /*00e0*/  LEA.HI R3, R3, R0, RZ, 0x8 ;  /* 0x0000000003037211 */ /* 0x000fe400078f40ff */
[----:B------:R-:W-:Y:S02]  /*00f0*/  ISETP.GE.AND P0, PT, R0, 0xc400, PT ;  /* 0x0000c4000000780c */ /* 0x000fe40003f06270 */
[----:B------:R-:W-:-:S04]  /*0100*/  LOP3.LUT R3, R3, 0xffffff00, RZ, 0xc0, !PT ;  /* 0xffffff0003037812 */ /* 0x000fc800078ec0ff */
[----:B------:R-:W-:Y:S02]  /*0110*/  IADD3 R11, R0, -R3, RZ ;  /* 0x80000003000b7210 */ /* 0x000fe40007ffe0ff */
[----:B------:R-:W-:-:S03]  /*0120*/  CS2R R2, SRZ ;  /* 0x0000000000027805 */ /* 0x000fc6000001ff00 */
[----:B--2---:R-:W-:-:S05]  /*0130*/  IMAD.WIDE R8, R11, 0x4, R8 ;  /* 0x000000040b087825 */ /* 0x004fca00078e0208 */
[----:B------:R2:W3:Y:S01]  /*0140*/  @!P0 LDG.E.EL.64 R2, desc[UR4][R8.64] ;  /* 0x0000000408028981 */ /* 0x0004e2000c2e1b00 */
[----:B------:R-:W-:Y:S02]  /*0150*/  CS2R R4, SRZ ;  /* 0x0000000000047805 */ /* 0x000fe4000001ff00 */
[----:B------:R-:W-:Y:S01]  /*0160*/  CS2R R6, SRZ ;  /* 0x0000000000067805 */ /* 0x000fe2000001ff00 */
[----:B----4-:R-:W-:-:S04]  /*0170*/  IMAD.WIDE R12, R0, 0x4, R12 ;  /* 0x00000004000c7825 */ /* 0x010fc800078e020c */
[C---:B-----5:R-:W-:Y:S01]  /*0180*/  IMAD.WIDE R14, R11.reuse, 0x4, R14 ;  /* 0x000000040b0e7825 */ /* 0x060fe200078e020e */
[----:B------:R4:W5:Y:S04]  /*0190*/  @!P0 LDG.E.64 R4, desc[UR4][R12.64] ;  /* 0x000000040c048981 */ /* 0x000968000c1e1b00 */
[----:B------:R-:W5:Y:S01]  /*01a0*/  @!P0 LDG.E.EL.64 R6, desc[UR4][R14.64] ;  /* 0x000000040e068981 */ /* 0x000f62000c2e1b00 */
[----:B0-----:R-:W-:Y:S01]  /*01b0*/  IMAD.WIDE R16, R11, 0x4, R16 ;  /* 0x000000040b107825 */ /* 0x001fe200078e0210 */
[----:B--2---:R-:W-:-:S03]  /*01c0*/  CS2R R8, SRZ ;  /* 0x0000000000087805 */ /* 0x004fc6000001ff00 */
[----:B-1----:R-:W-:Y:S01]  /*01d0*/  IMAD.WIDE R18, R11, 0x4, R18 ;  /* 0x000000040b127825 */ /* 0x002fe200078e0212 */
[----:B------:R-:W-:-:S04]  /*01e0*/  CS2R R10, SRZ ;  /* 0x00000000000a7805 */ /* 0x000fc8000001ff00 */
[----:B------:R-:W2:Y:S04]  /*01f0*/  @!P0 LDG.E.EL.64 R8, desc[UR4][R18.64] ;  /* 0x0000000412088981 */ /* 0x000ea8000c2e1b00 */
[----:B------:R-:W2:Y:S01]  /*0200*/  @!P0 LDG.E.EL.64 R10, desc[UR4][R16.64] ;  /* 0x00000004100a8981 */ /* 0x000ea2000c2e1b00 */
[----:B---3--:R-:W-:Y:S01]  /*0210*/  FADD R2, R2, 9.9999997473787516356e-06 ;  /* 0x3727c5ac02027421 */ /* 0x008fe20000000000 */
[----:B------:R-:W-:-:S03]  /*0220*/  FADD R3, R3, 9.9999997473787516356e-06 ;  /* 0x3727c5ac03037421 */ /* 0x000fc60000000000 */
[----:B----4-:R-:W0:Y:S08]  /*0230*/  MUFU.SQRT R12, R2 ;  /* 0x00000002000c7308 */ /* 0x010e300000002000 */
[----:B------:R-:W1:Y:S01]  /*0240*/  MUFU.SQRT R13, R3 ;  /* 0x00000003000d7308 */ /* 0x000e620000002000 */
[C---:B0-----:R-:W-:Y:S02]  /*0250*/  FSETP.GT.AND P1, PT, R12.reuse, 8.50705917302346158658e+37, PT ;  /* 0x7e8000000c00780b */ /* 0x041fe40003f24000 */
[----:B------:R-:W-:-:S02]  /*0260*/  FSETP.GEU.AND P3, PT, R12, 1.175494350822287508e-38, PT ;  /* 0x008000000c00780b */ /* 0x000fc40003f6e000 */
[C---:B-1----:R-:W-:Y:S02]  /*0270*/  FSETP.GT.AND P2, PT, R13.reuse, 8.50705917302346158658e+37, PT ;  /* 0x7e8000000d00780b */ /* 0x042fe40003f44000 */
[----:B------:R-:W-:-:S07]  /*0280*/  FSETP.GEU.AND P4, PT, R13, 1.175494350822287508e-38, PT ;  /* 0x008000000d00780b */ /* 0x000fce0003f8e000 */
[----:B------:R-:W-:Y:S01]  /*0290*/  @P1 FMUL R12, R12, 0.25 ;  /* 0x3e8000000c0c1820 */ /* 0x000fe20000400000 */
[----:B------:R-:W-:-:S03]  /*02a0*/  HFMA2.MMA R2, -RZ, RZ, 1.625, 0 ;  /* 0x3e800000ff027435 */ /* 0x000fc600000001ff */
[----:B------:R-:W-:Y:S01]  /*02b0*/  @!P3 FMUL R12, R12, 16777216 ;  /* 0x4b8000000c0cb820 */ /* 0x000fe20000400000 */
[----:B------:R-:W-:-:S04]  /*02c0*/  @P2 FMUL R13, R13, 0.25 ;  /* 0x3e8000000d0d2820 */ /* 0x000fc80000400000 */
[----:B------:R-:W-:Y:S01]  /*02d0*/  @!P4 FMUL R13, R13, 16777216 ;  /* 0x4b8000000d0dc820 */ /* 0x000fe20000400000 */
[----:B------:R-:W0:Y:S01]  /*02e0*/  MUFU.RCP R12, R12 ;  /* 0x0000000c000c7308 */ /* 0x000e220000001000 */
[----:B------:R-:W-:-:S07]  /*02f0*/  FSEL R3, R2, 1, P1 ;  /* 0x3f80000002037808 */ /* 0x000fce0000800000 */
[----:B------:R-:W1:Y:S01]  /*0300*/  MUFU.RCP R13, R13 ;  /* 0x0000000d000d7308 */ /* 0x000e620000001000 */
[----:B------:R-:W-:Y:S01]  /*0310*/  FSEL R2, R2, 1, P2 ;  /* 0x3f80000002027808 */ /* 0x000fe20001000000 */
[----:B------:R-:W-:Y:S01]  /*0320*/  @!P3 FMUL R3, R3, 16777216 ;  /* 0x4b8000000303b820 */ /* 0x000fe20000400000 */
[----:B-----5:R-:W-:-:S03]  /*0330*/  FADD R5, -R7, R5 ;  /* 0x0000000507057221 */ /* 0x020fc60000000100 */
[----:B------:R-:W-:Y:S01]  /*0340*/  @!P4 FMUL R2, R2, 16777216 ;  /* 0x4b8000000202c820 */ /* 0x000fe20000400000 */
[----:B------:R-:W-:Y:S01]  /*0350*/  FADD R4, -R6, R4 ;  /* 0x0000000406047221 */ /* 0x000fe20000000100 */
[----:B0-----:R-:W-:Y:S02]  /*0360*/  FMUL R7, R12, R3 ;  /* 0x000000030c077220 */ /* 0x001fe40000400000 */
[----:B-1----:R-:W-:Y:S02]  /*0370*/  FMUL R6, R13, R2 ;  /* 0x000000020d067220 */ /* 0x002fe40000400000 */
[----:B------:R-:W0:Y:S01]  /*0380*/  LDC.64 R2, c[0x0][0x210] ;  /* 0x00008400ff027b82 */ /* 0x000e220000000a00 */
[----:B------:R-:W-:Y:S01]  /*0390*/  FMUL R7, R4, R7 ;  /* 0x0000000704077220 */ /* 0x000fe20000400000 */
[----:B------:R-:W-:-:S03]  /*03a0*/  FMUL R6, R5, R6 ;  /* 0x0000000605067220 */ /* 0x000fc60000400000 */
[----:B--2---:R-:W-:Y:S01]  /*03b0*/  FFMA R8, R7, R10, R8 ;  /* 0x0000000a07087223 */ /* 0x004fe20000000008 */
[----:B------:R-:W-:-:S04]  /*03c0*/  FFMA R9, R6, R11, R9 ;  /* 0x0000000b06097223 */ /* 0x000fc80000000009 */
[----:B------:R-:W-:Y:S02]  /*03d0*/  FSETP.GT.AND P1, PT, R8, RZ, PT ;  /* 0x000000ff0800720b */ /* 0x000fe40003f24000 */
[----:B------:R-:W-:-:S11]  /*03e0*/  FSETP.GT.AND P2, PT, R9, RZ, PT ;  /* 0x000000ff0900720b */ /* 0x000fd60003f44000 */
[----:B------:R-:W-:Y:S01]  /*03f0*/  @!P1 FMUL R8, R8, 0.0099999997764825820923 ;  /* 0x3c23d70a08089820 */ /* 0x000fe20000400000 */
[----:B0-----:R-:W-:-:S04]  /*0400*/  IMAD.WIDE R2, R0, 0x4, R2 ;  /* 0x0000000400027825 */ /* 0x001fc800078e0202 */
[----:B------:R-:W-:Y:S01]  /*0410*/  @!P2 FMUL R9, R9, 0.0099999997764825820923 ;  /* 0x3c23d70a0909a820 */ /* 0x000fe20000400000 */
[----:B------:R-:W-:Y:S06]  /*0420*/  @P0 EXIT ;  /* 0x000000000000094d */ /* 0x000fec0003800000 */
[----:B------:R-:W-:Y:S01]  /*0430*/  STG.E.64 desc[UR4][R2.64], R8 ;  /* 0x0000000802007986 */ /* 0x000fe2000c101b04 */
[----:B------:R-:W-:Y:S05]  /*0440*/  EXIT ;  /* 0x000000000000794d */ /* 0x000fea0003800000 */
.L_x_0:
[----:B------:R-:W-:-:S00]  /*0450*/  BRA `(.L_x_0) ;  /* 0xfffffffc00fc7947 */ /* 0x000fc0000383ffff */
[----:B------:R-:W-:-:S00]  /*0460*/  NOP ;  /* 0x0000000000007918 */ /* 0x000fc00000000000 */
        /* <DEDUP_REMOVED lines=9> */
.L_x_1:


//--------------------- .nv.global.init           --------------------------
	.section	.nv.global.init,"aw",@progbits
.nv.global.init:
	.type		_$_str,@object
	.size		_$_str,(_$_str_$_2 - _$_str)
_$_str:
        /*0000*/ 	.byte	0x5f, 0x5f, 0x43, 0x55, 0x44, 0x41, 0x5f, 0x46, 0x54, 0x5a, 0x00
	.type		_$_str_$_2,@object
	.size		_$_str_$_2,(.L_1 - _$_str_$_2)
_$_str_$_2:
        /*000b*/ 	.byte	0x5f, 0x5f, 0x43, 0x55, 0x44, 0x41, 0x5f, 0x50, 0x52, 0x45, 0x43, 0x5f, 0x53, 0x51, 0x52, 0x54
        /*001b*/ 	.byte	0x00
.L_1:


//--------------------- .nv.constant0.triton_poi_fused__native_batch_norm_legit_no_training_leaky_relu_6 --------------------------
	.section	.nv.constant0.triton_poi_fused__native_batch_norm_legit_no_training_leaky_relu_6,"a",@progbits
	.sectionflags	@""
	.align	4
.nv.constant0.triton_poi_fused__native_batch_norm_legit_no_training_leaky_relu_6:
	.zero		580
